//
// Generated by NVIDIA NVVM Compiler
//
// Compiler Build ID: CL-36424714
// Cuda compilation tools, release 13.0, V13.0.88
// Based on NVVM 20.0.0
//

.version 9.0
.target sm_100
.address_size 64

	// .globl	my_kernel_kernel2

.visible .entry my_kernel_kernel2(
	.param .u64 .ptr .align 1 my_kernel_kernel2_param_0,
	.param .u64 .ptr .align 1 my_kernel_kernel2_param_1,
	.param .u64 .ptr .align 1 my_kernel_kernel2_param_2,
	.param .u64 .ptr .align 1 my_kernel_kernel2_param_3
)
{
	.reg .b32 	%r<3>;
	.reg .b32 	%f<8>;
	.reg .b64 	%rd<15>;

	ld.param.u64 	%rd1, [my_kernel_kernel2_param_0];
	ld.param.u64 	%rd2, [my_kernel_kernel2_param_1];
	ld.param.u64 	%rd3, [my_kernel_kernel2_param_2];
	ld.param.u64 	%rd4, [my_kernel_kernel2_param_3];
	cvta.to.global.u64 	%rd5, %rd1;
	cvta.to.global.u64 	%rd6, %rd4;
	cvta.to.global.u64 	%rd7, %rd3;
	cvta.to.global.u64 	%rd8, %rd2;
	mov.u32 	%r1, %ctaid.x;
	mul.wide.u32 	%rd9, %r1, 4;
	add.s64 	%rd10, %rd8, %rd9;
	ld.global.nc.f32 	%f1, [%rd10];
	shr.u32 	%r2, %r1, 8;
	mul.wide.u32 	%rd11, %r2, 4;
	add.s64 	%rd12, %rd7, %rd11;
	ld.global.nc.f32 	%f2, [%rd12];
	sub.f32 	%f3, %f1, %f2;
	mul.f32 	%f4, %f3, 0f3FB8AA3B;
	ex2.approx.f32 	%f5, %f4;
	add.s64 	%rd13, %rd6, %rd11;
	ld.global.nc.f32 	%f6, [%rd13];
	div.rn.f32 	%f7, %f5, %f6;
	add.s64 	%rd14, %rd5, %rd9;
	st.global.f32 	[%rd14], %f7;
	ret;

}
	// .globl	my_kernel_kernel0
.visible .entry my_kernel_kernel0(
	.param .u64 .ptr .align 1 my_kernel_kernel0_param_0,
	.param .u64 .ptr .align 1 my_kernel_kernel0_param_1
)
{
	.reg .pred 	%p<2>;
	.reg .b32 	%r<9>;
	.reg .b32 	%f<68>;
	.reg .b64 	%rd<15>;

	ld.param.u64 	%rd5, [my_kernel_kernel0_param_0];
	ld.param.u64 	%rd6, [my_kernel_kernel0_param_1];
	cvta.to.global.u64 	%rd7, %rd6;
	cvta.to.global.u64 	%rd8, %rd5;
	mov.u32 	%r4, %ctaid.x;
	shl.b32 	%r5, %r4, 4;
	mov.u32 	%r6, %tid.x;
	add.s32 	%r7, %r5, %r6;
	mul.wide.u32 	%rd9, %r7, 4;
	add.s64 	%rd1, %rd8, %rd9;
	mul.wide.u32 	%rd10, %r4, 16384;
	mul.wide.u32 	%rd11, %r6, 1024;
	add.s64 	%rd12, %rd10, %rd11;
	add.s64 	%rd13, %rd12, %rd7;
	add.s64 	%rd14, %rd13, 64;
	mov.b32 	%r8, 0;
	mov.f32 	%f67, 0fFF7FFFFD;
$L__BB1_1:
	ld.global.nc.f32 	%f4, [%rd14+-64];
	max.f32 	%f5, %f67, %f4;
	ld.global.nc.f32 	%f6, [%rd14+-60];
	max.f32 	%f7, %f5, %f6;
	ld.global.nc.f32 	%f8, [%rd14+-56];
	max.f32 	%f9, %f7, %f8;
	ld.global.nc.f32 	%f10, [%rd14+-52];
	max.f32 	%f11, %f9, %f10;
	ld.global.nc.f32 	%f12, [%rd14+-48];
	max.f32 	%f13, %f11, %f12;
	ld.global.nc.f32 	%f14, [%rd14+-44];
	max.f32 	%f15, %f13, %f14;
	ld.global.nc.f32 	%f16, [%rd14+-40];
	max.f32 	%f17, %f15, %f16;
	ld.global.nc.f32 	%f18, [%rd14+-36];
	max.f32 	%f19, %f17, %f18;
	ld.global.nc.f32 	%f20, [%rd14+-32];
	max.f32 	%f21, %f19, %f20;
	ld.global.nc.f32 	%f22, [%rd14+-28];
	max.f32 	%f23, %f21, %f22;
	ld.global.nc.f32 	%f24, [%rd14+-24];
	max.f32 	%f25, %f23, %f24;
	ld.global.nc.f32 	%f26, [%rd14+-20];
	max.f32 	%f27, %f25, %f26;
	ld.global.nc.f32 	%f28, [%rd14+-16];
	max.f32 	%f29, %f27, %f28;
	ld.global.nc.f32 	%f30, [%rd14+-12];
	max.f32 	%f31, %f29, %f30;
	ld.global.nc.f32 	%f32, [%rd14+-8];
	max.f32 	%f33, %f31, %f32;
	ld.global.nc.f32 	%f34, [%rd14+-4];
	max.f32 	%f35, %f33, %f34;
	ld.global.nc.f32 	%f36, [%rd14];
	max.f32 	%f37, %f35, %f36;
	ld.global.nc.f32 	%f38, [%rd14+4];
	max.f32 	%f39, %f37, %f38;
	ld.global.nc.f32 	%f40, [%rd14+8];
	max.f32 	%f41, %f39, %f40;
	ld.global.nc.f32 	%f42, [%rd14+12];
	max.f32 	%f43, %f41, %f42;
	ld.global.nc.f32 	%f44, [%rd14+16];
	max.f32 	%f45, %f43, %f44;
	ld.global.nc.f32 	%f46, [%rd14+20];
	max.f32 	%f47, %f45, %f46;
	ld.global.nc.f32 	%f48, [%rd14+24];
	max.f32 	%f49, %f47, %f48;
	ld.global.nc.f32 	%f50, [%rd14+28];
	max.f32 	%f51, %f49, %f50;
	ld.global.nc.f32 	%f52, [%rd14+32];
	max.f32 	%f53, %f51, %f52;
	ld.global.nc.f32 	%f54, [%rd14+36];
	max.f32 	%f55, %f53, %f54;
	ld.global.nc.f32 	%f56, [%rd14+40];
	max.f32 	%f57, %f55, %f56;
	ld.global.nc.f32 	%f58, [%rd14+44];
	max.f32 	%f59, %f57, %f58;
	ld.global.nc.f32 	%f60, [%rd14+48];
	max.f32 	%f61, %f59, %f60;
	ld.global.nc.f32 	%f62, [%rd14+52];
	max.f32 	%f63, %f61, %f62;
	ld.global.nc.f32 	%f64, [%rd14+56];
	max.f32 	%f65, %f63, %f64;
	ld.global.nc.f32 	%f66, [%rd14+60];
	max.f32 	%f67, %f65, %f66;
	add.s32 	%r8, %r8, 32;
	add.s64 	%rd14, %rd14, 128;
	setp.ne.s32 	%p1, %r8, 256;
	@%p1 bra 	$L__BB1_1;
	st.global.f32 	[%rd1], %f67;
	ret;

}
	// .globl	my_kernel_kernel1
.visible .entry my_kernel_kernel1(
	.param .u64 .ptr .align 1 my_kernel_kernel1_param_0,
	.param .u64 .ptr .align 1 my_kernel_kernel1_param_1,
	.param .u64 .ptr .align 1 my_kernel_kernel1_param_2
)
{
	.reg .pred 	%p<2>;
	.reg .b32 	%r<6>;
	.reg .b32 	%f<85>;
	.reg .b64 	%rd<16>;

	ld.param.u64 	%rd5, [my_kernel_kernel1_param_0];
	ld.param.u64 	%rd6, [my_kernel_kernel1_param_1];
	ld.param.u64 	%rd7, [my_kernel_kernel1_param_2];
	cvta.to.global.u64 	%rd8, %rd7;
	cvta.to.global.u64 	%rd9, %rd6;
	cvta.to.global.u64 	%rd10, %rd5;
	mov.u32 	%r4, %ctaid.x;
	mul.wide.u32 	%rd11, %r4, 4;
	add.s64 	%rd1, %rd10, %rd11;
	add.s64 	%rd12, %rd8, %rd11;
	ld.global.nc.f32 	%f1, [%rd12];
	mul.wide.u32 	%rd13, %r4, 1024;
	add.s64 	%rd14, %rd13, %rd9;
	add.s64 	%rd15, %rd14, 32;
	mov.b32 	%r5, 0;
	mov.f32 	%f84, 0f00000000;
$L__BB2_1:
	ld.global.nc.f32 	%f5, [%rd15+-32];
	sub.f32 	%f6, %f5, %f1;
	mul.f32 	%f7, %f6, 0f3FB8AA3B;
	ex2.approx.f32 	%f8, %f7;
	add.f32 	%f9, %f84, %f8;
	ld.global.nc.f32 	%f10, [%rd15+-28];
	sub.f32 	%f11, %f10, %f1;
	mul.f32 	%f12, %f11, 0f3FB8AA3B;
	ex2.approx.f32 	%f13, %f12;
	add.f32 	%f14, %f9, %f13;
	ld.global.nc.f32 	%f15, [%rd15+-24];
	sub.f32 	%f16, %f15, %f1;
	mul.f32 	%f17, %f16, 0f3FB8AA3B;
	ex2.approx.f32 	%f18, %f17;
	add.f32 	%f19, %f14, %f18;
	ld.global.nc.f32 	%f20, [%rd15+-20];
	sub.f32 	%f21, %f20, %f1;
	mul.f32 	%f22, %f21, 0f3FB8AA3B;
	ex2.approx.f32 	%f23, %f22;
	add.f32 	%f24, %f19, %f23;
	ld.global.nc.f32 	%f25, [%rd15+-16];
	sub.f32 	%f26, %f25, %f1;
	mul.f32 	%f27, %f26, 0f3FB8AA3B;
	ex2.approx.f32 	%f28, %f27;
	add.f32 	%f29, %f24, %f28;
	ld.global.nc.f32 	%f30, [%rd15+-12];
	sub.f32 	%f31, %f30, %f1;
	mul.f32 	%f32, %f31, 0f3FB8AA3B;
	ex2.approx.f32 	%f33, %f32;
	add.f32 	%f34, %f29, %f33;
	ld.global.nc.f32 	%f35, [%rd15+-8];
	sub.f32 	%f36, %f35, %f1;
	mul.f32 	%f37, %f36, 0f3FB8AA3B;
	ex2.approx.f32 	%f38, %f37;
	add.f32 	%f39, %f34, %f38;
	ld.global.nc.f32 	%f40, [%rd15+-4];
	sub.f32 	%f41, %f40, %f1;
	mul.f32 	%f42, %f41, 0f3FB8AA3B;
	ex2.approx.f32 	%f43, %f42;
	add.f32 	%f44, %f39, %f43;
	ld.global.nc.f32 	%f45, [%rd15];
	sub.f32 	%f46, %f45, %f1;
	mul.f32 	%f47, %f46, 0f3FB8AA3B;
	ex2.approx.f32 	%f48, %f47;
	add.f32 	%f49, %f44, %f48;
	ld.global.nc.f32 	%f50, [%rd15+4];
	sub.f32 	%f51, %f50, %f1;
	mul.f32 	%f52, %f51, 0f3FB8AA3B;
	ex2.approx.f32 	%f53, %f52;
	add.f32 	%f54, %f49, %f53;
	ld.global.nc.f32 	%f55, [%rd15+8];
	sub.f32 	%f56, %f55, %f1;
	mul.f32 	%f57, %f56, 0f3FB8AA3B;
	ex2.approx.f32 	%f58, %f57;
	add.f32 	%f59, %f54, %f58;
	ld.global.nc.f32 	%f60, [%rd15+12];
	sub.f32 	%f61, %f60, %f1;
	mul.f32 	%f62, %f61, 0f3FB8AA3B;
	ex2.approx.f32 	%f63, %f62;
	add.f32 	%f64, %f59, %f63;
	ld.global.nc.f32 	%f65, [%rd15+16];
	sub.f32 	%f66, %f65, %f1;
	mul.f32 	%f67, %f66, 0f3FB8AA3B;
	ex2.approx.f32 	%f68, %f67;
	add.f32 	%f69, %f64, %f68;
	ld.global.nc.f32 	%f70, [%rd15+20];
	sub.f32 	%f71, %f70, %f1;
	mul.f32 	%f72, %f71, 0f3FB8AA3B;
	ex2.approx.f32 	%f73, %f72;
	add.f32 	%f74, %f69, %f73;
	ld.global.nc.f32 	%f75, [%rd15+24];
	sub.f32 	%f76, %f75, %f1;
	mul.f32 	%f77, %f76, 0f3FB8AA3B;
	ex2.approx.f32 	%f78, %f77;
	add.f32 	%f79, %f74, %f78;
	ld.global.nc.f32 	%f80, [%rd15+28];
	sub.f32 	%f81, %f80, %f1;
	mul.f32 	%f82, %f81, 0f3FB8AA3B;
	ex2.approx.f32 	%f83, %f82;
	add.f32 	%f84, %f79, %f83;
	add.s32 	%r5, %r5, 16;
	add.s64 	%rd15, %rd15, 64;
	setp.ne.s32 	%p1, %r5, 256;
	@%p1 bra 	$L__BB2_1;
	st.global.f32 	[%rd1], %f84;
	ret;

}


// ===== COMPILED SASS (sm_100) =====

	.target	sm_100

	.elftype	@"ET_EXEC"


//--------------------- .note.nv.tkinfo           --------------------------
	.section	.note.nv.tkinfo,"",@"SHT_NOTE"
	.sectionflags	@"SHF_NOTE_NV_TKINFO"
	.tkinfo
        /*0018*/ 	.word	0x00000002
        /*0030*/ 	.string	""
        /*0030*/ 	.string	"ptxas"
        /*0030*/ 	.string	"Cuda compilation tools, release 13.0, V13.0.88"
        /*0030*/ 	.string	"Build cuda_13.0.r13.0/compiler.36424714_0"
        /*0030*/ 	.string	"-arch sm_100 -m 64 "



//--------------------- .note.nv.cuinfo           --------------------------
	.section	.note.nv.cuinfo,"",@"SHT_NOTE"
	.sectionflags	@"SHF_NOTE_NV_CUINFO"
        /*0018*/ 	.short	0x0002
        /*001a*/ 	.short	0x0064
        /*001c*/ 	.short	0x0082
	.zero		2


//--------------------- .nv.info                  --------------------------
	.section	.nv.info,"",@"SHT_CUDA_INFO"
	.align	4


	//----- nvinfo : EIATTR_REGCOUNT
	.align		4
        /*0000*/ 	.byte	0x04, 0x2f
        /*0002*/ 	.short	(.L_1 - .L_0)
	.align		4
.L_0:
        /*0004*/ 	.word	index@(my_kernel_kernel2)
        /*0008*/ 	.word	0x0000000f


	//----- nvinfo : EIATTR_FRAME_SIZE
	.align		4
.L_1:
        /*000c*/ 	.byte	0x04, 0x11
        /*000e*/ 	.short	(.L_3 - .L_2)
	.align		4
.L_2:
        /*0010*/ 	.word	index@($__internal_0_$__cuda_sm3x_div_rn_noftz_f32_slowpath)
        /*0014*/ 	.word	0x00000000


	//----- nvinfo : EIATTR_FRAME_SIZE
	.align		4
.L_3:
        /*0018*/ 	.byte	0x04, 0x11
        /*001a*/ 	.short	(.L_5 - .L_4)
	.align		4
.L_4:
        /*001c*/ 	.word	index@(my_kernel_kernel2)
        /*0020*/ 	.word	0x00000000


	//----- nvinfo : EIATTR_REGCOUNT
	.align		4
.L_5:
        /*0024*/ 	.byte	0x04, 0x2f
        /*0026*/ 	.short	(.L_7 - .L_6)
	.align		4
.L_6:
        /*0028*/ 	.word	index@(my_kernel_kernel0)
        /*002c*/ 	.word	0x0000001e


	//----- nvinfo : EIATTR_FRAME_SIZE
	.align		4
.L_7:
        /*0030*/ 	.byte	0x04, 0x11
        /*0032*/ 	.short	(.L_9 - .L_8)
	.align		4
.L_8:
        /*0034*/ 	.word	index@(my_kernel_kernel0)
        /*0038*/ 	.word	0x00000000


	//----- nvinfo : EIATTR_REGCOUNT
	.align		4
.L_9:
        /*003c*/ 	.byte	0x04, 0x2f
        /*003e*/ 	.short	(.L_11 - .L_10)
	.align		4
.L_10:
        /*0040*/ 	.word	index@(my_kernel_kernel1)
        /*0044*/ 	.word	0x00000020


	//----- nvinfo : EIATTR_FRAME_SIZE
	.align		4
.L_11:
        /*0048*/ 	.byte	0x04, 0x11
        /*004a*/ 	.short	(.L_13 - .L_12)
	.align		4
.L_12:
        /*004c*/ 	.word	index@(my_kernel_kernel1)
        /*0050*/ 	.word	0x00000000


	//----- nvinfo : EIATTR_MIN_STACK_SIZE
	.align		4
.L_13:
        /*0054*/ 	.byte	0x04, 0x12
        /*0056*/ 	.short	(.L_15 - .L_14)
	.align		4
.L_14:
        /*0058*/ 	.word	index@(my_kernel_kernel1)
        /*005c*/ 	.word	0x00000000


	//----- nvinfo : EIATTR_MIN_STACK_SIZE
	.align		4
.L_15:
        /*0060*/ 	.byte	0x04, 0x12
        /*0062*/ 	.short	(.L_17 - .L_16)
	.align		4
.L_16:
        /*0064*/ 	.word	index@(my_kernel_kernel0)
        /*0068*/ 	.word	0x00000000


	//----- nvinfo : EIATTR_MIN_STACK_SIZE
	.align		4
.L_17:
        /*006c*/ 	.byte	0x04, 0x12
        /*006e*/ 	.short	(.L_19 - .L_18)
	.align		4
.L_18:
        /*0070*/ 	.word	index@(my_kernel_kernel2)
        /*0074*/ 	.word	0x00000000
.L_19:


//--------------------- .nv.compat                --------------------------
	.section	.nv.compat,"",@"SHT_CUDA_COMPAT_INFO"
	.align	4
        /*0000*/ 	.byte	0x02, 0x09, 0x00, 0x00, 0x02, 0x02, 0x01, 0x00, 0x02, 0x05, 0x05, 0x00, 0x03, 0x07, 0x01, 0x01
        /*0010*/ 	.byte	0x02, 0x03, 0x00, 0x00, 0x02, 0x06, 0x01, 0x00, 0x04, 0x0b, 0x08, 0x00, 0x01, 0x00, 0x00, 0x00
        /*0020*/ 	.byte	0x00, 0x00, 0x00, 0x00


//--------------------- .nv.info.my_kernel_kernel1 --------------------------
	.section	.nv.info.my_kernel_kernel1,"",@"SHT_CUDA_INFO"
	.sectionflags	@""
	.align	4


	//----- nvinfo : EIATTR_CUDA_API_VERSION
	.align		4
        /*0000*/ 	.byte	0x04, 0x37
        /*0002*/ 	.short	(.L_21 - .L_20)
.L_20:
        /*0004*/ 	.word	0x00000082


	//----- nvinfo : EIATTR_KPARAM_INFO
	.align		4
.L_21:
        /*0008*/ 	.byte	0x04, 0x17
        /*000a*/ 	.short	(.L_23 - .L_22)
.L_22:
        /*000c*/ 	.word	0x00000000
        /*0010*/ 	.short	0x0002
        /*0012*/ 	.short	0x0010
        /*0014*/ 	.byte	0x00, 0xf5, 0x21, 0x00


	//----- nvinfo : EIATTR_KPARAM_INFO
	.align		4
.L_23:
        /*0018*/ 	.byte	0x04, 0x17
        /*001a*/ 	.short	(.L_25 - .L_24)
.L_24:
        /*001c*/ 	.word	0x00000000
        /*0020*/ 	.short	0x0001
        /*0022*/ 	.short	0x0008
        /*0024*/ 	.byte	0x00, 0xf5, 0x21, 0x00


	//----- nvinfo : EIATTR_KPARAM_INFO
	.align		4
.L_25:
        /*0028*/ 	.byte	0x04, 0x17
        /*002a*/ 	.short	(.L_27 - .L_26)
.L_26:
        /*002c*/ 	.word	0x00000000
        /*0030*/ 	.short	0x0000
        /*0032*/ 	.short	0x0000
        /*0034*/ 	.byte	0x00, 0xf5, 0x21, 0x00


	//----- nvinfo : EIATTR_SPARSE_MMA_MASK
	.align		4
.L_27:
        /*0038*/ 	.byte	0x03, 0x50
        /*003a*/ 	.short	0x0000


	//----- nvinfo : EIATTR_MAXREG_COUNT
	.align		4
        /*003c*/ 	.byte	0x03, 0x1b
        /*003e*/ 	.short	0x00ff


	//----- nvinfo : EIATTR_MERCURY_ISA_VERSION
	.align		4
        /*0040*/ 	.byte	0x03, 0x5f
        /*0042*/ 	.short	0x0101


	//----- nvinfo : EIATTR_VRC_CTA_INIT_COUNT
	.align		4
        /*0044*/ 	.byte	0x02, 0x4a
	.zero		1
	.zero		1


	//----- nvinfo : EIATTR_EXIT_INSTR_OFFSETS
	.align		4
        /*0048*/ 	.byte	0x04, 0x1c
        /*004a*/ 	.short	(.L_29 - .L_28)


	//   ....[0]....
.L_28:
        /*004c*/ 	.word	0x00000940


	//----- nvinfo : EIATTR_CBANK_PARAM_SIZE
	.align		4
.L_29:
        /*0050*/ 	.byte	0x03, 0x19
        /*0052*/ 	.short	0x0018


	//----- nvinfo : EIATTR_PARAM_CBANK
	.align		4
        /*0054*/ 	.byte	0x04, 0x0a
        /*0056*/ 	.short	(.L_31 - .L_30)
	.align		4
.L_30:
        /*0058*/ 	.word	index@(.nv.constant0.my_kernel_kernel1)
        /*005c*/ 	.short	0x0380
        /*005e*/ 	.short	0x0018


	//----- nvinfo : EIATTR_SW_WAR
	.align		4
.L_31:
        /*0060*/ 	.byte	0x04, 0x36
        /*0062*/ 	.short	(.L_33 - .L_32)
.L_32:
        /*0064*/ 	.word	0x00000008
.L_33:


//--------------------- .nv.info.my_kernel_kernel0 --------------------------
	.section	.nv.info.my_kernel_kernel0,"",@"SHT_CUDA_INFO"
	.sectionflags	@""
	.align	4


	//----- nvinfo : EIATTR_CUDA_API_VERSION
	.align		4
        /*0000*/ 	.byte	0x04, 0x37
        /*0002*/ 	.short	(.L_35 - .L_34)
.L_34:
        /*0004*/ 	.word	0x00000082


	//----- nvinfo : EIATTR_KPARAM_INFO
	.align		4
.L_35:
        /*0008*/ 	.byte	0x04, 0x17
        /*000a*/ 	.short	(.L_37 - .L_36)
.L_36:
        /*000c*/ 	.word	0x00000000
        /*0010*/ 	.short	0x0001
        /*0012*/ 	.short	0x0008
        /*0014*/ 	.byte	0x00, 0xf5, 0x21, 0x00


	//----- nvinfo : EIATTR_KPARAM_INFO
	.align		4
.L_37:
        /*0018*/ 	.byte	0x04, 0x17
        /*001a*/ 	.short	(.L_39 - .L_38)
.L_38:
        /*001c*/ 	.word	0x00000000
        /*0020*/ 	.short	0x0000
        /*0022*/ 	.short	0x0000
        /*0024*/ 	.byte	0x00, 0xf5, 0x21, 0x00


	//----- nvinfo : EIATTR_SPARSE_MMA_MASK
	.align		4
.L_39:
        /*0028*/ 	.byte	0x03, 0x50
        /*002a*/ 	.short	0x0000


	//----- nvinfo : EIATTR_MAXREG_COUNT
	.align		4
        /*002c*/ 	.byte	0x03, 0x1b
        /*002e*/ 	.short	0x00ff


	//----- nvinfo : EIATTR_MERCURY_ISA_VERSION
	.align		4
        /*0030*/ 	.byte	0x03, 0x5f
        /*0032*/ 	.short	0x0101


	//----- nvinfo : EIATTR_VRC_CTA_INIT_COUNT
	.align		4
        /*0034*/ 	.byte	0x02, 0x4a
	.zero		1
	.zero		1


	//----- nvinfo : EIATTR_EXIT_INSTR_OFFSETS
	.align		4
        /*0038*/ 	.byte	0x04, 0x1c
        /*003a*/ 	.short	(.L_41 - .L_40)


	//   ....[0]....
.L_40:
        /*003c*/ 	.word	0x00000450


	//----- nvinfo : EIATTR_CBANK_PARAM_SIZE
	.align		4
.L_41:
        /*0040*/ 	.byte	0x03, 0x19
        /*0042*/ 	.short	0x0010


	//----- nvinfo : EIATTR_PARAM_CBANK
	.align		4
        /*0044*/ 	.byte	0x04, 0x0a
        /*0046*/ 	.short	(.L_43 - .L_42)
	.align		4
.L_42:
        /*0048*/ 	.word	index@(.nv.constant0.my_kernel_kernel0)
        /*004c*/ 	.short	0x0380
        /*004e*/ 	.short	0x0010


	//----- nvinfo : EIATTR_SW_WAR
	.align		4
.L_43:
        /*0050*/ 	.byte	0x04, 0x36
        /*0052*/ 	.short	(.L_45 - .L_44)
.L_44:
        /*0054*/ 	.word	0x00000008
.L_45:


//--------------------- .nv.info.my_kernel_kernel2 --------------------------
	.section	.nv.info.my_kernel_kernel2,"",@"SHT_CUDA_INFO"
	.sectionflags	@""
	.align	4


	//----- nvinfo : EIATTR_CUDA_API_VERSION
	.align		4
        /*0000*/ 	.byte	0x04, 0x37
        /*0002*/ 	.short	(.L_47 - .L_46)
.L_46:
        /*0004*/ 	.word	0x00000082


	//----- nvinfo : EIATTR_KPARAM_INFO
	.align		4
.L_47:
        /*0008*/ 	.byte	0x04, 0x17
        /*000a*/ 	.short	(.L_49 - .L_48)
.L_48:
        /*000c*/ 	.word	0x00000000
        /*0010*/ 	.short	0x0003
        /*0012*/ 	.short	0x0018
        /*0014*/ 	.byte	0x00, 0xf5, 0x21, 0x00


	//----- nvinfo : EIATTR_KPARAM_INFO
	.align		4
.L_49:
        /*0018*/ 	.byte	0x04, 0x17
        /*001a*/ 	.short	(.L_51 - .L_50)
.L_50:
        /*001c*/ 	.word	0x00000000
        /*0020*/ 	.short	0x0002
        /*0022*/ 	.short	0x0010
        /*0024*/ 	.byte	0x00, 0xf5, 0x21, 0x00


	//----- nvinfo : EIATTR_KPARAM_INFO
	.align		4
.L_51:
        /*0028*/ 	.byte	0x04, 0x17
        /*002a*/ 	.short	(.L_53 - .L_52)
.L_52:
        /*002c*/ 	.word	0x00000000
        /*0030*/ 	.short	0x0001
        /*0032*/ 	.short	0x0008
        /*0034*/ 	.byte	0x00, 0xf5, 0x21, 0x00


	//----- nvinfo : EIATTR_KPARAM_INFO
	.align		4
.L_53:
        /*0038*/ 	.byte	0x04, 0x17
        /*003a*/ 	.short	(.L_55 - .L_54)
.L_54:
        /*003c*/ 	.word	0x00000000
        /*0040*/ 	.short	0x0000
        /*0042*/ 	.short	0x0000
        /*0044*/ 	.byte	0x00, 0xf5, 0x21, 0x00


	//----- nvinfo : EIATTR_SPARSE_MMA_MASK
	.align		4
.L_55:
        /*0048*/ 	.byte	0x03, 0x50
        /*004a*/ 	.short	0x0000


	//----- nvinfo : EIATTR_MAXREG_COUNT
	.align		4
        /*004c*/ 	.byte	0x03, 0x1b
        /*004e*/ 	.short	0x00ff


	//----- nvinfo : EIATTR_MERCURY_ISA_VERSION
	.align		4
        /*0050*/ 	.byte	0x03, 0x5f
        /*0052*/ 	.short	0x0101


	//----- nvinfo : EIATTR_VRC_CTA_INIT_COUNT
	.align		4
        /*0054*/ 	.byte	0x02, 0x4a
	.zero		1
	.zero		1


	//----- nvinfo : EIATTR_EXIT_INSTR_OFFSETS
	.align		4
        /*0058*/ 	.byte	0x04, 0x1c
        /*005a*/ 	.short	(.L_57 - .L_56)


	//   ....[0]....
.L_56:
        /*005c*/ 	.word	0x00000210


	//----- nvinfo : EIATTR_CRS_STACK_SIZE
	.align		4
.L_57:
        /*0060*/ 	.byte	0x04, 0x1e
        /*0062*/ 	.short	(.L_59 - .L_58)
.L_58:
        /*0064*/ 	.word	0x00000000


	//----- nvinfo : EIATTR_CBANK_PARAM_SIZE
	.align		4
.L_59:
        /*0068*/ 	.byte	0x03, 0x19
        /*006a*/ 	.short	0x0020


	//----- nvinfo : EIATTR_PARAM_CBANK
	.align		4
        /*006c*/ 	.byte	0x04, 0x0a
        /*006e*/ 	.short	(.L_61 - .L_60)
	.align		4
.L_60:
        /*0070*/ 	.word	index@(.nv.constant0.my_kernel_kernel2)
        /*0074*/ 	.short	0x0380
        /*0076*/ 	.short	0x0020


	//----- nvinfo : EIATTR_SW_WAR
	.align		4
.L_61:
        /*0078*/ 	.byte	0x04, 0x36
        /*007a*/ 	.short	(.L_63 - .L_62)
.L_62:
        /*007c*/ 	.word	0x00000008
.L_63:


//--------------------- .nv.callgraph             --------------------------
	.section	.nv.callgraph,"",@"SHT_CUDA_CALLGRAPH"
	.align	4
	.sectionentsize	8
	.align		4
        /*0000*/ 	.word	0x00000000
	.align		4
        /*0004*/ 	.word	0xffffffff
	.align		4
        /*0008*/ 	.word	0x00000000
	.align		4
        /*000c*/ 	.word	0xfffffffe
	.align		4
        /*0010*/ 	.word	0x00000000
	.align		4
        /*0014*/ 	.word	0xfffffffd
	.align		4
        /*0018*/ 	.word	0x00000000
	.align		4
        /*001c*/ 	.word	0xfffffffc


//--------------------- .text.my_kernel_kernel1   --------------------------
	.section	.text.my_kernel_kernel1,"ax",@progbits
	.align	128
        .global         my_kernel_kernel1
        .type           my_kernel_kernel1,@function
        .size           my_kernel_kernel1,(.L_x_15 - my_kernel_kernel1)
        .other          my_kernel_kernel1,@"STO_CUDA_ENTRY STV_DEFAULT"
my_kernel_kernel1:
.text.my_kernel_kernel1:
[----:B------:R-:W-:Y:S01]  /*0000*/  LDC R1, c[0x0][0x37c] ;  /* 0x0000df00ff017b82 */ /* 0x000fe20000000800 */
[----:B------:R-:W0:Y:S07]  /*0010*/  S2R R9, SR_CTAID.X ;  /* 0x0000000000097919 */ /* 0x000e2e0000002500 */
[----:B------:R-:W0:Y:S01]  /*0020*/  LDC.64 R2, c[0x0][0x390] ;  /* 0x0000e400ff027b82 */ /* 0x000e220000000a00 */
[----:B------:R-:W1:Y:S07]  /*0030*/  LDCU.64 UR6, c[0x0][0x358] ;  /* 0x00006b00ff0677ac */ /* 0x000e6e0008000a00 */
[----:B------:R-:W2:Y:S08]  /*0040*/  LDC.64 R6, c[0x0][0x388] ;  /* 0x0000e200ff067b82 */ /* 0x000eb00000000a00 */
[----:B------:R-:W3:Y:S01]  /*0050*/  LDC.64 R4, c[0x0][0x380] ;  /* 0x0000e000ff047b82 */ /* 0x000ee20000000a00 */
[----:B------:R-:W-:Y:S01]  /*0060*/  HFMA2 R21, -RZ, RZ, 0, 0 ;  /* 0x00000000ff157431 */ /* 0x000fe200000001ff */
[----:B------:R-:W-:Y:S01]  /*0070*/  UMOV UR4, URZ ;  /* 0x000000ff00047c82 */ /* 0x000fe20008000000 */
[----:B0-----:R-:W-:-:S04]  /*0080*/  IMAD.WIDE.U32 R2, R9, 0x4, R2 ;  /* 0x0000000409027825 */ /* 0x001fc800078e0002 */
[C---:B--2---:R-:W-:Y:S01]  /*0090*/  IMAD.WIDE.U32 R6, R9.reuse, 0x400, R6 ;  /* 0x0000040009067825 */ /* 0x044fe200078e0006 */
[----:B-1----:R0:W5:Y:S03]  /*00a0*/  LDG.E.CONSTANT R0, desc[UR6][R2.64] ;  /* 0x0000000602007981 */ /* 0x002166000c1e9900 */
[----:B---3--:R-:W-:Y:S01]  /*00b0*/  IMAD.WIDE.U32 R4, R9, 0x4, R4 ;  /* 0x0000000409047825 */ /* 0x008fe200078e0004 */
[----:B0-----:R-:W-:-:S04]  /*00c0*/  IADD3 R2, P0, PT, R6, 0x20, RZ ;  /* 0x0000002006027810 */ /* 0x001fc80007f1e0ff */
[----:B------:R-:W-:-:S09]  /*00d0*/  IADD3.X R3, PT, PT, RZ, R7, RZ, P0, !PT ;  /* 0x00000007ff037210 */ /* 0x000fd200007fe4ff */
.L_x_0:
[----:B------:R-:W2:Y:S04]  /*00e0*/  LDG.E.CONSTANT R8, desc[UR6][R2.64+-0x20] ;  /* 0xffffe00602087981 */ /* 0x000ea8000c1e9900 */
[----:B------:R-:W3:Y:S04]  /*00f0*/  LDG.E.CONSTANT R10, desc[UR6][R2.64+-0x1c] ;  /* 0xffffe406020a7981 */ /* 0x000ee8000c1e9900 */
[----:B------:R-:W4:Y:S04]  /*0100*/  LDG.E.CONSTANT R12, desc[UR6][R2.64+-0x18] ;  /* 0xffffe806020c7981 */ /* 0x000f28000c1e9900 */
        /* <DEDUP_REMOVED lines=12> */
[----:B------:R-:W4:Y:S01]  /*01d0*/  LDG.E.CONSTANT R7, desc[UR6][R2.64+0x1c] ;  /* 0x00001c0602077981 */ /* 0x000f22000c1e9900 */
[----:B------:R-:W-:-:S04]  /*01e0*/  UIADD3 UR4, UPT, UPT, UR4, 0x10, URZ ;  /* 0x0000001004047890 */ /* 0x000fc8000fffe0ff */
[----:B------:R-:W-:Y:S01]  /*01f0*/  UISETP.NE.AND UP0, UPT, UR4, 0x100, UPT ;  /* 0x000001000400788c */ /* 0x000fe2000bf05270 */
[----:B--2--5:R-:W-:-:S04]  /*0200*/  FADD R8, -R0, R8 ;  /* 0x0000000800087221 */ /* 0x024fc80000000100 */
[----:B------:R-:W-:Y:S01]  /*0210*/  FMUL R8, R8, 1.4426950216293334961 ;  /* 0x3fb8aa3b08087820 */ /* 0x000fe20000400000 */
[C---:B---3--:R-:W-:Y:S01]  /*0220*/  FADD R10, -R0.reuse, R10 ;  /* 0x0000000a000a7221 */ /* 0x048fe20000000100 */
[----:B----4-:R-:W-:-:S03]  /*0230*/  FADD R12, -R0, R12 ;  /* 0x0000000c000c7221 */ /* 0x010fc60000000100 */
[----:B------:R-:W-:Y:S01]  /*0240*/  FSETP.GEU.AND P2, PT, R8, -126, PT ;  /* 0xc2fc00000800780b */ /* 0x000fe20003f4e000 */
[----:B------:R-:W-:Y:S01]  /*0250*/  FMUL R14, R10, 1.4426950216293334961 ;  /* 0x3fb8aa3b0a0e7820 */ /* 0x000fe20000400000 */
[----:B------:R-:W-:Y:S01]  /*0260*/  FMUL R16, R12, 1.4426950216293334961 ;  /* 0x3fb8aa3b0c107820 */ /* 0x000fe20000400000 */
[----:B------:R-:W-:-:S03]  /*0270*/  FADD R18, -R0, R18 ;  /* 0x0000001200127221 */ /* 0x000fc60000000100 */
[----:B------:R-:W-:Y:S01]  /*0280*/  FSETP.GEU.AND P3, PT, R14, -126, PT ;  /* 0xc2fc00000e00780b */ /* 0x000fe20003f6e000 */
[----:B------:R-:W-:Y:S01]  /*0290*/  FADD R6, -R0, R6 ;  /* 0x0000000600067221 */ /* 0x000fe20000000100 */
[----:B------:R-:W-:Y:S01]  /*02a0*/  FMUL R10, R18, 1.4426950216293334961 ;  /* 0x3fb8aa3b120a7820 */ /* 0x000fe20000400000 */
[----:B------:R-:W-:Y:S02]  /*02b0*/  FSETP.GEU.AND P4, PT, R16, -126, PT ;  /* 0xc2fc00001000780b */ /* 0x000fe40003f8e000 */
[----:B------:R-:W-:Y:S01]  /*02c0*/  FMUL R22, R6, 1.4426950216293334961 ;  /* 0x3fb8aa3b06167820 */ /* 0x000fe20000400000 */
[----:B------:R-:W-:Y:S01]  /*02d0*/  FADD R29, -R0, R29 ;  /* 0x0000001d001d7221 */ /* 0x000fe20000000100 */
[----:B------:R-:W-:Y:S01]  /*02e0*/  @!P2 FMUL R8, R8, 0.5 ;  /* 0x3f0000000808a820 */ /* 0x000fe20000400000 */
[----:B------:R-:W-:Y:S01]  /*02f0*/  FSETP.GEU.AND P5, PT, R10, -126, PT ;  /* 0xc2fc00000a00780b */ /* 0x000fe20003fae000 */
[----:B------:R-:W-:Y:S01]  /*0300*/  FADD R27, -R0, R27 ;  /* 0x0000001b001b7221 */ /* 0x000fe20000000100 */
[----:B------:R-:W-:Y:S01]  /*0310*/  FMUL R20, R29, 1.4426950216293334961 ;  /* 0x3fb8aa3b1d147820 */ /* 0x000fe20000400000 */
[----:B------:R-:W0:Y:S01]  /*0320*/  MUFU.EX2 R12, R8 ;  /* 0x00000008000c7308 */ /* 0x000e220000000800 */
[----:B------:R-:W-:Y:S01]  /*0330*/  FSETP.GEU.AND P6, PT, R22, -126, PT ;  /* 0xc2fc00001600780b */ /* 0x000fe20003fce000 */
[----:B------:R-:W-:Y:S01]  /*0340*/  @!P3 FMUL R14, R14, 0.5 ;  /* 0x3f0000000e0eb820 */ /* 0x000fe20000400000 */
[----:B------:R-:W-:Y:S01]  /*0350*/  FMUL R18, R27, 1.4426950216293334961 ;  /* 0x3fb8aa3b1b127820 */ /* 0x000fe20000400000 */
[----:B------:R-:W-:Y:S01]  /*0360*/  FADD R25, -R0, R25 ;  /* 0x0000001900197221 */ /* 0x000fe20000000100 */
[----:B------:R-:W-:Y:S01]  /*0370*/  @!P4 FMUL R16, R16, 0.5 ;  /* 0x3f0000001010c820 */ /* 0x000fe20000400000 */
[----:B------:R-:W-:Y:S01]  /*0380*/  FSETP.GEU.AND P0, PT, R20, -126, PT ;  /* 0xc2fc00001400780b */ /* 0x000fe20003f0e000 */
[----:B------:R-:W-:Y:S01]  /*0390*/  FADD R24, -R0, R23 ;  /* 0x0000001700187221 */ /* 0x000fe20000000100 */
[----:B------:R-:W1:Y:S01]  /*03a0*/  MUFU.EX2 R14, R14 ;  /* 0x0000000e000e7308 */ /* 0x000e620000000800 */
[----:B------:R-:W-:Y:S01]  /*03b0*/  FSETP.GEU.AND P1, PT, R18, -126, PT ;  /* 0xc2fc00001200780b */ /* 0x000fe20003f2e000 */
[----:B------:R-:W-:Y:S01]  /*03c0*/  @!P5 FMUL R10, R10, 0.5 ;  /* 0x3f0000000a0ad820 */ /* 0x000fe20000400000 */
[----:B------:R-:W-:-:S03]  /*03d0*/  FADD R19, -R0, R19 ;  /* 0x0000001300137221 */ /* 0x000fc60000000100 */
[----:B------:R-:W-:Y:S01]  /*03e0*/  @!P6 FMUL R22, R22, 0.5 ;  /* 0x3f0000001616e820 */ /* 0x000fe20000400000 */
[----:B------:R-:W-:Y:S01]  /*03f0*/  FADD R17, -R0, R17 ;  /* 0x0000001100117221 */ /* 0x000fe20000000100 */
[----:B------:R2:W3:Y:S01]  /*0400*/  MUFU.EX2 R6, R16 ;  /* 0x0000001000067308 */ /* 0x0004e20000000800 */
[----:B0-----:R-:W-:Y:S01]  /*0410*/  @!P2 FMUL R12, R12, R12 ;  /* 0x0000000c0c0ca220 */ /* 0x001fe20000400000 */
[----:B------:R-:W-:Y:S01]  /*0420*/  FADD R15, -R0, R15 ;  /* 0x0000000f000f7221 */ /* 0x000fe20000000100 */
[----:B------:R-:W-:Y:S01]  /*0430*/  @!P0 FMUL R20, R20, 0.5 ;  /* 0x3f00000014148820 */ /* 0x000fe20000400000 */
[----:B------:R-:W-:Y:S01]  /*0440*/  FMUL R17, R17, 1.4426950216293334961 ;  /* 0x3fb8aa3b11117820 */ /* 0x000fe20000400000 */
[----:B------:R-:W-:Y:S01]  /*0450*/  FADD R23, R12, R21 ;  /* 0x000000150c177221 */ /* 0x000fe20000000000 */
[----:B------:R-:W-:Y:S01]  /*0460*/  FMUL R21, R24, 1.4426950216293334961 ;  /* 0x3fb8aa3b18157820 */ /* 0x000fe20000400000 */
[----:B------:R-:W-:Y:S01]  /*0470*/  @!P1 FMUL R18, R18, 0.5 ;  /* 0x3f00000012129820 */ /* 0x000fe20000400000 */
[----:B------:R-:W0:Y:S01]  /*0480*/  MUFU.EX2 R10, R10 ;  /* 0x0000000a000a7308 */ /* 0x000e220000000800 */
[----:B--2---:R-:W-:Y:S01]  /*0490*/  FMUL R16, R25, 1.4426950216293334961 ;  /* 0x3fb8aa3b19107820 */ /* 0x004fe20000400000 */
[----:B-1----:R-:W-:Y:S01]  /*04a0*/  @!P3 FMUL R14, R14, R14 ;  /* 0x0000000e0e0eb220 */ /* 0x002fe20000400000 */
[----:B------:R-:W-:Y:S01]  /*04b0*/  FSETP.GEU.AND P3, PT, R21, -126, PT ;  /* 0xc2fc00001500780b */ /* 0x000fe20003f6e000 */
[----:B------:R-:W-:Y:S01]  /*04c0*/  FMUL R15, R15, 1.4426950216293334961 ;  /* 0x3fb8aa3b0f0f7820 */ /* 0x000fe20000400000 */
[----:B------:R-:W-:Y:S01]  /*04d0*/  FADD R13, -R0, R13 ;  /* 0x0000000d000d7221 */ /* 0x000fe20000000100 */
[----:B------:R-:W-:Y:S01]  /*04e0*/  FSETP.GEU.AND P2, PT, R16, -126, PT ;  /* 0xc2fc00001000780b */ /* 0x000fe20003f4e000 */
[----:B------:R-:W-:Y:S01]  /*04f0*/  FADD R23, R23, R14 ;  /* 0x0000000e17177221 */ /* 0x000fe20000000000 */
[----:B------:R-:W1:Y:S01]  /*0500*/  MUFU.EX2 R8, R22 ;  /* 0x0000001600087308 */ /* 0x000e620000000800 */
[----:B------:R-:W-:Y:S01]  /*0510*/  FMUL R14, R19, 1.4426950216293334961 ;  /* 0x3fb8aa3b130e7820 */ /* 0x000fe20000400000 */
[----:B---3--:R-:W-:Y:S01]  /*0520*/  @!P4 FMUL R6, R6, R6 ;  /* 0x000000060606c220 */ /* 0x008fe20000400000 */
[----:B------:R-:W-:Y:S01]  /*0530*/  FMUL R13, R13, 1.4426950216293334961 ;  /* 0x3fb8aa3b0d0d7820 */ /* 0x000fe20000400000 */
[C---:B------:R-:W-:Y:S01]  /*0540*/  FADD R11, -R0.reuse, R11 ;  /* 0x0000000b000b7221 */ /* 0x040fe20000000100 */
[----:B------:R-:W-:Y:S01]  /*0550*/  FADD R9, -R0, R9 ;  /* 0x0000000900097221 */ /* 0x000fe20000000100 */
[----:B------:R-:W-:Y:S01]  /*0560*/  FSETP.GEU.AND P4, PT, R14, -126, PT ;  /* 0xc2fc00000e00780b */ /* 0x000fe20003f8e000 */
[----:B------:R-:W-:Y:S01]  /*0570*/  FADD R23, R23, R6 ;  /* 0x0000000617177221 */ /* 0x000fe20000000000 */
[----:B------:R-:W2:Y:S01]  /*0580*/  MUFU.EX2 R12, R20 ;  /* 0x00000014000c7308 */ /* 0x000ea20000000800 */
[----:B0-----:R-:W-:Y:S01]  /*0590*/  @!P5 FMUL R10, R10, R10 ;  /* 0x0000000a0a0ad220 */ /* 0x001fe20000400000 */
[----:B------:R-:W-:Y:S01]  /*05a0*/  @!P3 FMUL R21, R21, 0.5 ;  /* 0x3f0000001515b820 */ /* 0x000fe20000400000 */
[----:B------:R-:W-:Y:S01]  /*05b0*/  @!P2 FMUL R16, R16, 0.5 ;  /* 0x3f0000001010a820 */ /* 0x000fe20000400000 */
[----:B------:R-:W-:Y:S01]  /*05c0*/  FSETP.GEU.AND P5, PT, R17, -126, PT ;  /* 0xc2fc00001100780b */ /* 0x000fe20003fae000 */
[----:B------:R-:W-:Y:S01]  /*05d0*/  FMUL R11, R11, 1.4426950216293334961 ;  /* 0x3fb8aa3b0b0b7820 */ /* 0x000fe20000400000 */
[----:B------:R-:W-:Y:S01]  /*05e0*/  FADD R23, R23, R10 ;  /* 0x0000000a17177221 */ /* 0x000fe20000000000 */
[----:B------:R-:W-:Y:S01]  /*05f0*/  FMUL R9, R9, 1.4426950216293334961 ;  /* 0x3fb8aa3b09097820 */ /* 0x000fe20000400000 */
[----:B------:R-:W0:Y:S01]  /*0600*/  MUFU.EX2 R18, R18 ;  /* 0x0000001200127308 */ /* 0x000e220000000800 */
[----:B-1----:R-:W-:Y:S01]  /*0610*/  @!P6 FMUL R8, R8, R8 ;  /* 0x000000080808e220 */ /* 0x002fe20000400000 */
[----:B------:R-:W-:Y:S01]  /*0620*/  FSETP.GEU.AND P6, PT, R15, -126, PT ;  /* 0xc2fc00000f00780b */ /* 0x000fe20003fce000 */
[----:B------:R-:W-:Y:S01]  /*0630*/  @!P4 FMUL R14, R14, 0.5 ;  /* 0x3f0000000e0ec820 */ /* 0x000fe20000400000 */
[----:B------:R-:W-:Y:S01]  /*0640*/  FADD R7, -R0, R7 ;  /* 0x0000000700077221 */ /* 0x000fe20000000100 */
[----:B------:R-:W-:-:S03]  /*0650*/  FADD R23, R23, R8 ;  /* 0x0000000817177221 */ /* 0x000fc60000000000 */
[----:B------:R-:W1:Y:S01]  /*0660*/  MUFU.EX2 R16, R16 ;  /* 0x0000001000107308 */ /* 0x000e620000000800 */
[----:B--2---:R-:W-:Y:S01]  /*0670*/  @!P0 FMUL R12, R12, R12 ;  /* 0x0000000c0c0c8220 */ /* 0x004fe20000400000 */
[----:B------:R-:W-:Y:S01]  /*0680*/  FSETP.GEU.AND P0, PT, R13, -126, PT ;  /* 0xc2fc00000d00780b */ /* 0x000fe20003f0e000 */
[----:B------:R-:W-:Y:S01]  /*0690*/  @!P5 FMUL R17, R17, 0.5 ;  /* 0x3f0000001111d820 */ /* 0x000fe20000400000 */
[----:B------:R-:W-:Y:S01]  /*06a0*/  FMUL R7, R7, 1.4426950216293334961 ;  /* 0x3fb8aa3b07077820 */ /* 0x000fe20000400000 */
[----:B------:R-:W-:Y:S02]  /*06b0*/  FADD R23, R23, R12 ;  /* 0x0000000c17177221 */ /* 0x000fe40000000000 */
[----:B------:R-:W-:Y:S01]  /*06c0*/  @!P6 FMUL R15, R15, 0.5 ;  /* 0x3f0000000f0fe820 */ /* 0x000fe20000400000 */
[----:B------:R-:W2:Y:S01]  /*06d0*/  MUFU.EX2 R21, R21 ;  /* 0x0000001500157308 */ /* 0x000ea20000000800 */
[----:B0-----:R-:W-:Y:S01]  /*06e0*/  @!P1 FMUL R18, R18, R18 ;  /* 0x0000001212129220 */ /* 0x001fe20000400000 */
[----:B------:R-:W-:-:S03]  /*06f0*/  FSETP.GEU.AND P1, PT, R11, -126, PT ;  /* 0xc2fc00000b00780b */ /* 0x000fc60003f2e000 */
[----:B------:R-:W-:Y:S02]  /*0700*/  FADD R23, R23, R18 ;  /* 0x0000001217177221 */ /* 0x000fe40000000000 */
[----:B------:R-:W-:Y:S01]  /*0710*/  @!P0 FMUL R13, R13, 0.5 ;  /* 0x3f0000000d0d8820 */ /* 0x000fe20000400000 */
[----:B------:R-:W0:Y:S01]  /*0720*/  MUFU.EX2 R14, R14 ;  /* 0x0000000e000e7308 */ /* 0x000e220000000800 */
[----:B-1----:R-:W-:Y:S01]  /*0730*/  @!P2 FMUL R16, R16, R16 ;  /* 0x000000101010a220 */ /* 0x002fe20000400000 */
[----:B------:R-:W-:-:S03]  /*0740*/  FSETP.GEU.AND P2, PT, R9, -126, PT ;  /* 0xc2fc00000900780b */ /* 0x000fc60003f4e000 */
[----:B------:R-:W-:Y:S02]  /*0750*/  FADD R16, R23, R16 ;  /* 0x0000001017107221 */ /* 0x000fe40000000000 */
[----:B------:R-:W-:Y:S01]  /*0760*/  @!P1 FMUL R11, R11, 0.5 ;  /* 0x3f0000000b0b9820 */ /* 0x000fe20000400000 */
[----:B------:R-:W1:Y:S01]  /*0770*/  MUFU.EX2 R6, R17 ;  /* 0x0000001100067308 */ /* 0x000e620000000800 */
[----:B--2---:R-:W-:Y:S01]  /*0780*/  @!P3 FMUL R21, R21, R21 ;  /* 0x000000151515b220 */ /* 0x004fe20000400000 */
[----:B------:R-:W-:-:S03]  /*0790*/  FSETP.GEU.AND P3, PT, R7, -126, PT ;  /* 0xc2fc00000700780b */ /* 0x000fc60003f6e000 */
[----:B------:R-:W-:Y:S02]  /*07a0*/  FADD R21, R16, R21 ;  /* 0x0000001510157221 */ /* 0x000fe40000000000 */
[----:B------:R-:W-:Y:S01]  /*07b0*/  @!P2 FMUL R9, R9, 0.5 ;  /* 0x3f0000000909a820 */ /* 0x000fe20000400000 */
[----:B------:R-:W2:Y:S01]  /*07c0*/  MUFU.EX2 R8, R15 ;  /* 0x0000000f00087308 */ /* 0x000ea20000000800 */
[----:B0-----:R-:W-:-:S04]  /*07d0*/  @!P4 FMUL R14, R14, R14 ;  /* 0x0000000e0e0ec220 */ /* 0x001fc80000400000 */
[----:B------:R-:W-:Y:S02]  /*07e0*/  FADD R21, R21, R14 ;  /* 0x0000000e15157221 */ /* 0x000fe40000000000 */
[----:B------:R-:W-:Y:S01]  /*07f0*/  @!P3 FMUL R7, R7, 0.5 ;  /* 0x3f0000000707b820 */ /* 0x000fe20000400000 */
[----:B------:R-:W0:Y:S01]  /*0800*/  MUFU.EX2 R10, R13 ;  /* 0x0000000d000a7308 */ /* 0x000e220000000800 */
[----:B-1----:R-:W-:-:S04]  /*0810*/  @!P5 FMUL R6, R6, R6 ;  /* 0x000000060606d220 */ /* 0x002fc80000400000 */
[----:B------:R-:W-:-:S03]  /*0820*/  FADD R21, R21, R6 ;  /* 0x0000000615157221 */ /* 0x000fc60000000000 */
[----:B------:R-:W1:Y:S01]  /*0830*/  MUFU.EX2 R12, R11 ;  /* 0x0000000b000c7308 */ /* 0x000e620000000800 */
[----:B--2---:R-:W-:-:S04]  /*0840*/  @!P6 FMUL R8, R8, R8 ;  /* 0x000000080808e220 */ /* 0x004fc80000400000 */
[----:B------:R-:W-:-:S03]  /*0850*/  FADD R21, R21, R8 ;  /* 0x0000000815157221 */ /* 0x000fc60000000000 */
[----:B------:R-:W2:Y:S01]  /*0860*/  MUFU.EX2 R14, R9 ;  /* 0x00000009000e7308 */ /* 0x000ea20000000800 */
[----:B0-----:R-:W-:Y:S01]  /*0870*/  @!P0 FMUL R10, R10, R10 ;  /* 0x0000000a0a0a8220 */ /* 0x001fe20000400000 */
[----:B------:R-:W-:-:S03]  /*0880*/  IADD3 R2, P0, PT, R2, 0x40, RZ ;  /* 0x0000004002027810 */ /* 0x000fc60007f1e0ff */
[----:B------:R-:W-:Y:S01]  /*0890*/  FADD R21, R21, R10 ;  /* 0x0000000a15157221 */ /* 0x000fe20000000000 */
[----:B------:R-:W-:Y:S02]  /*08a0*/  IADD3.X R3, PT, PT, RZ, R3, RZ, P0, !PT ;  /* 0x00000003ff037210 */ /* 0x000fe400007fe4ff */
[----:B------:R-:W0:Y:S01]  /*08b0*/  MUFU.EX2 R6, R7 ;  /* 0x0000000700067308 */ /* 0x000e220000000800 */
[----:B-1----:R-:W-:-:S04]  /*08c0*/  @!P1 FMUL R12, R12, R12 ;  /* 0x0000000c0c0c9220 */ /* 0x002fc80000400000 */
[----:B------:R-:W-:Y:S01]  /*08d0*/  FADD R21, R21, R12 ;  /* 0x0000000c15157221 */ /* 0x000fe20000000000 */
[----:B--2---:R-:W-:-:S04]  /*08e0*/  @!P2 FMUL R14, R14, R14 ;  /* 0x0000000e0e0ea220 */ /* 0x004fc80000400000 */
[----:B------:R-:W-:Y:S01]  /*08f0*/  FADD R21, R21, R14 ;  /* 0x0000000e15157221 */ /* 0x000fe20000000000 */
[----:B0-----:R-:W-:-:S04]  /*0900*/  @!P3 FMUL R6, R6, R6 ;  /* 0x000000060606b220 */ /* 0x001fc80000400000 */
[----:B------:R-:W-:Y:S01]  /*0910*/  FADD R21, R21, R6 ;  /* 0x0000000615157221 */ /* 0x000fe20000000000 */
[----:B------:R-:W-:Y:S06]  /*0920*/  BRA.U UP0, `(.L_x_0) ;  /* 0xfffffff500ec7547 */ /* 0x000fec000b83ffff */
[----:B------:R-:W-:Y:S01]  /*0930*/  STG.E desc[UR6][R4.64], R21 ;  /* 0x0000001504007986 */ /* 0x000fe2000c101906 */
[----:B------:R-:W-:Y:S05]  /*0940*/  EXIT ;  /* 0x000000000000794d */ /* 0x000fea0003800000 */
.L_x_1:
[----:B------:R-:W-:-:S00]  /*0950*/  BRA `(.L_x_1) ;  /* 0xfffffffc00fc7947 */ /* 0x000fc0000383ffff */
[----:B------:R-:W-:-:S00]  /*0960*/  NOP ;  /* 0x0000000000007918 */ /* 0x000fc00000000000 */
        /* <DEDUP_REMOVED lines=9> */
.L_x_15:


//--------------------- .text.my_kernel_kernel0   --------------------------
	.section	.text.my_kernel_kernel0,"ax",@progbits
	.align	128
        .global         my_kernel_kernel0
        .type           my_kernel_kernel0,@function
        .size           my_kernel_kernel0,(.L_x_16 - my_kernel_kernel0)
        .other          my_kernel_kernel0,@"STO_CUDA_ENTRY STV_DEFAULT"
my_kernel_kernel0:
.text.my_kernel_kernel0:
[----:B------:R-:W-:Y:S01]  /*0000*/  LDC R1, c[0x0][0x37c] ;  /* 0x0000df00ff017b82 */ /* 0x000fe20000000800 */
[----:B------:R-:W0:Y:S01]  /*0010*/  S2R R0, SR_TID.X ;  /* 0x0000000000007919 */ /* 0x000e220000002100 */
[----:B------:R-:W1:Y:S06]  /*0020*/  LDCU.64 UR4, c[0x0][0x388] ;  /* 0x00007100ff0477ac */ /* 0x000e6c0008000a00 */
[----:B------:R-:W2:Y:S01]  /*0030*/  LDC.64 R6, c[0x0][0x380] ;  /* 0x0000e000ff067b82 */ /* 0x000ea20000000a00 */
[----:B------:R-:W3:Y:S01]  /*0040*/  S2R R9, SR_CTAID.X ;  /* 0x0000000000097919 */ /* 0x000ee20000002500 */
[----:B------:R-:W4:Y:S01]  /*0050*/  LDCU.64 UR6, c[0x0][0x358] ;  /* 0x00006b00ff0677ac */ /* 0x000f220008000a00 */
[----:B0-----:R-:W-:-:S04]  /*0060*/  IMAD.WIDE.U32 R2, R0, 0x400, RZ ;  /* 0x0000040000027825 */ /* 0x001fc800078e00ff */
[----:B---3--:R-:W-:-:S04]  /*0070*/  IMAD.WIDE.U32 R4, R9, 0x4000, R2 ;  /* 0x0000400009047825 */ /* 0x008fc800078e0002 */
[----:B------:R-:W-:Y:S01]  /*0080*/  IMAD R3, R9, 0x10, R0 ;  /* 0x0000001009037824 */ /* 0x000fe200078e0200 */
[----:B-1----:R-:W-:Y:S01]  /*0090*/  IADD3 R4, P0, PT, R4, UR4, RZ ;  /* 0x0000000404047c10 */ /* 0x002fe2000ff1e0ff */
[----:B------:R-:W-:Y:S01]  /*00a0*/  IMAD.MOV.U32 R9, RZ, RZ, -0x800003 ;  /* 0xff7ffffdff097424 */ /* 0x000fe200078e00ff */
[----:B------:R-:W-:Y:S01]  /*00b0*/  UMOV UR4, URZ ;  /* 0x000000ff00047c82 */ /* 0x000fe20008000000 */
[----:B--2---:R-:W-:Y:S01]  /*00c0*/  IMAD.WIDE.U32 R2, R3, 0x4, R6 ;  /* 0x0000000403027825 */ /* 0x004fe200078e0006 */
[----:B------:R-:W-:-:S04]  /*00d0*/  IADD3 R4, P1, PT, R4, 0x40, RZ ;  /* 0x0000004004047810 */ /* 0x000fc80007f3e0ff */
[----:B----4-:R-:W-:-:S09]  /*00e0*/  IADD3.X R5, PT, PT, RZ, UR5, R5, P1, P0 ;  /* 0x00000005ff057c10 */ /* 0x010fd20008fe0405 */
.L_x_2:
[----:B------:R-:W2:Y:S04]  /*00f0*/  LDG.E.CONSTANT R8, desc[UR6][R4.64+-0x40] ;  /* 0xffffc00604087981 */ /* 0x000ea8000c1e9900 */
[----:B------:R-:W2:Y:S04]  /*0100*/  LDG.E.CONSTANT R10, desc[UR6][R4.64+-0x3c] ;  /* 0xffffc406040a7981 */ /* 0x000ea8000c1e9900 */
[----:B------:R-:W3:Y:S04]  /*0110*/  LDG.E.CONSTANT R27, desc[UR6][R4.64+-0x38] ;  /* 0xffffc806041b7981 */ /* 0x000ee8000c1e9900 */
[----:B------:R-:W3:Y:S04]  /*0120*/  LDG.E.CONSTANT R24, desc[UR6][R4.64+-0x34] ;  /* 0xffffcc0604187981 */ /* 0x000ee8000c1e9900 */
[----:B------:R-:W4:Y:S04]  /*0130*/  LDG.E.CONSTANT R18, desc[UR6][R4.64+-0x30] ;  /* 0xffffd00604127981 */ /* 0x000f28000c1e9900 */
[----:B------:R-:W4:Y:S04]  /*0140*/  LDG.E.CONSTANT R21, desc[UR6][R4.64+-0x2c] ;  /* 0xffffd40604157981 */ /* 0x000f28000c1e9900 */
[----:B------:R-:W5:Y:S04]  /*0150*/  LDG.E.CONSTANT R25, desc[UR6][R4.64+-0x28] ;  /* 0xffffd80604197981 */ /* 0x000f68000c1e9900 */
        /* <DEDUP_REMOVED lines=13> */
[----:B------:R-:W5:Y:S01]  /*0230*/  LDG.E.CONSTANT R11, desc[UR6][R4.64+0x10] ;  /* 0x00001006040b7981 */ /* 0x000f62000c1e9900 */
[----:B--2---:R-:W-:-:S03]  /*0240*/  FMNMX3 R8, R9, R8, R10, !PT ;  /* 0x0000000809087276 */ /* 0x004fc6000780000a */
[----:B------:R-:W2:Y:S04]  /*0250*/  LDG.E.CONSTANT R10, desc[UR6][R4.64+0x14] ;  /* 0x00001406040a7981 */ /* 0x000ea8000c1e9900 */
[----:B------:R-:W2:Y:S01]  /*0260*/  LDG.E.CONSTANT R9, desc[UR6][R4.64+0x18] ;  /* 0x0000180604097981 */ /* 0x000ea2000c1e9900 */
[----:B---3--:R-:W-:-:S03]  /*0270*/  FMNMX3 R24, R8, R27, R24, !PT ;  /* 0x0000001b08187276 */ /* 0x008fc60007800018 */
[----:B------:R-:W3:Y:S01]  /*0280*/  LDG.E.CONSTANT R8, desc[UR6][R4.64+0x1c] ;  /* 0x00001c0604087981 */ /* 0x000ee2000c1e9900 */
[----:B----4-:R-:W-:-:S03]  /*0290*/  FMNMX3 R24, R24, R18, R21, !PT ;  /* 0x0000001218187276 */ /* 0x010fc60007800015 */
[----:B------:R-:W4:Y:S04]  /*02a0*/  LDG.E.CONSTANT R21, desc[UR6][R4.64+0x20] ;  /* 0x0000200604157981 */ /* 0x000f28000c1e9900 */
[----:B------:R-:W4:Y:S01]  /*02b0*/  LDG.E.CONSTANT R18, desc[UR6][R4.64+0x24] ;  /* 0x0000240604127981 */ /* 0x000f22000c1e9900 */
[----:B-----5:R-:W-:-:S03]  /*02c0*/  FMNMX3 R24, R24, R25, R22, !PT ;  /* 0x0000001918187276 */ /* 0x020fc60007800016 */
[----:B------:R-:W5:Y:S04]  /*02d0*/  LDG.E.CONSTANT R25, desc[UR6][R4.64+0x28] ;  /* 0x0000280604197981 */ /* 0x000f68000c1e9900 */
[----:B------:R-:W5:Y:S01]  /*02e0*/  LDG.E.CONSTANT R22, desc[UR6][R4.64+0x2c] ;  /* 0x00002c0604167981 */ /* 0x000f62000c1e9900 */
[----:B------:R-:W-:-:S03]  /*02f0*/  FMNMX3 R24, R24, R20, R23, !PT ;  /* 0x0000001418187276 */ /* 0x000fc60007800017 */
[----:B------:R-:W5:Y:S04]  /*0300*/  LDG.E.CONSTANT R23, desc[UR6][R4.64+0x30] ;  /* 0x0000300604177981 */ /* 0x000f68000c1e9900 */
[----:B------:R-:W5:Y:S01]  /*0310*/  LDG.E.CONSTANT R20, desc[UR6][R4.64+0x34] ;  /* 0x0000340604147981 */ /* 0x000f62000c1e9900 */
[----:B------:R-:W-:-:S03]  /*0320*/  FMNMX3 R24, R24, R19, R0, !PT ;  /* 0x0000001318187276 */ /* 0x000fc60007800000 */
[----:B------:R-:W5:Y:S04]  /*0330*/  LDG.E.CONSTANT R19, desc[UR6][R4.64+0x38] ;  /* 0x0000380604137981 */ /* 0x000f68000c1e9900 */
[----:B------:R0:W5:Y:S01]  /*0340*/  LDG.E.CONSTANT R0, desc[UR6][R4.64+0x3c] ;  /* 0x00003c0604007981 */ /* 0x000162000c1e9900 */
[----:B------:R-:W-:-:S04]  /*0350*/  FMNMX3 R6, R24, R7, R6, !PT ;  /* 0x0000000718067276 */ /* 0x000fc80007800006 */
[----:B------:R-:W-:-:S04]  /*0360*/  FMNMX3 R6, R6, R17, R16, !PT ;  /* 0x0000001106067276 */ /* 0x000fc80007800010 */
[----:B------:R-:W-:-:S04]  /*0370*/  FMNMX3 R6, R6, R15, R14, !PT ;  /* 0x0000000f06067276 */ /* 0x000fc8000780000e */
[----:B------:R-:W-:Y:S01]  /*0380*/  FMNMX3 R6, R6, R13, R12, !PT ;  /* 0x0000000d06067276 */ /* 0x000fe2000780000c */
[----:B------:R-:W-:-:S04]  /*0390*/  UIADD3 UR4, UPT, UPT, UR4, 0x20, URZ ;  /* 0x0000002004047890 */ /* 0x000fc8000fffe0ff */
[----:B------:R-:W-:Y:S01]  /*03a0*/  UISETP.NE.AND UP0, UPT, UR4, 0x100, UPT ;  /* 0x000001000400788c */ /* 0x000fe2000bf05270 */
[----:B0-----:R-:W-:-:S05]  /*03b0*/  IADD3 R4, P0, PT, R4, 0x80, RZ ;  /* 0x0000008004047810 */ /* 0x001fca0007f1e0ff */
[----:B------:R-:W-:Y:S01]  /*03c0*/  IMAD.X R5, RZ, RZ, R5, P0 ;  /* 0x000000ffff057224 */ /* 0x000fe200000e0605 */
[----:B--2---:R-:W-:-:S04]  /*03d0*/  FMNMX3 R6, R6, R11, R10, !PT ;  /* 0x0000000b06067276 */ /* 0x004fc8000780000a */
[----:B---3--:R-:W-:-:S04]  /*03e0*/  FMNMX3 R6, R6, R9, R8, !PT ;  /* 0x0000000906067276 */ /* 0x008fc80007800008 */
[----:B----4-:R-:W-:-:S04]  /*03f0*/  FMNMX3 R6, R6, R21, R18, !PT ;  /* 0x0000001506067276 */ /* 0x010fc80007800012 */
[----:B-----5:R-:W-:-:S04]  /*0400*/  FMNMX3 R6, R6, R25, R22, !PT ;  /* 0x0000001906067276 */ /* 0x020fc80007800016 */
[----:B------:R-:W-:-:S04]  /*0410*/  FMNMX3 R6, R6, R23, R20, !PT ;  /* 0x0000001706067276 */ /* 0x000fc80007800014 */
[----:B------:R-:W-:Y:S01]  /*0420*/  FMNMX3 R9, R6, R19, R0, !PT ;  /* 0x0000001306097276 */ /* 0x000fe20007800000 */
[----:B------:R-:W-:Y:S06]  /*0430*/  BRA.U UP0, `(.L_x_2) ;  /* 0xfffffffd002c7547 */ /* 0x000fec000b83ffff */
[----:B------:R-:W-:Y:S01]  /*0440*/  STG.E desc[UR6][R2.64], R9 ;  /* 0x0000000902007986 */ /* 0x000fe2000c101906 */
[----:B------:R-:W-:Y:S05]  /*0450*/  EXIT ;  /* 0x000000000000794d */ /* 0x000fea0003800000 */
.L_x_3:
        /* <DEDUP_REMOVED lines=10> */
.L_x_16:


//--------------------- .text.my_kernel_kernel2   --------------------------
	.section	.text.my_kernel_kernel2,"ax",@progbits
	.align	128
        .global         my_kernel_kernel2
        .type           my_kernel_kernel2,@function
        .size           my_kernel_kernel2,(.L_x_14 - my_kernel_kernel2)
        .other          my_kernel_kernel2,@"STO_CUDA_ENTRY STV_DEFAULT"
my_kernel_kernel2:
.text.my_kernel_kernel2:
[----:B------:R-:W-:Y:S01]  /*0000*/  LDC R1, c[0x0][0x37c] ;  /* 0x0000df00ff017b82 */ /* 0x000fe20000000800 */
[----:B------:R-:W0:Y:S07]  /*0010*/  S2R R2, SR_CTAID.X ;  /* 0x0000000000027919 */ /* 0x000e2e0000002500 */
[----:B------:R-:W1:Y:S01]  /*0020*/  LDC.64 R4, c[0x0][0x388] ;  /* 0x0000e200ff047b82 */ /* 0x000e620000000a00 */
[----:B------:R-:W2:Y:S07]  /*0030*/  LDCU.64 UR4, c[0x0][0x358] ;  /* 0x00006b00ff0477ac */ /* 0x000eae0008000a00 */
[----:B------:R-:W3:Y:S08]  /*0040*/  LDC.64 R6, c[0x0][0x390] ;  /* 0x0000e400ff067b82 */ /* 0x000ef00000000a00 */
[----:B------:R-:W4:Y:S01]  /*0050*/  LDC.64 R8, c[0x0][0x398] ;  /* 0x0000e600ff087b82 */ /* 0x000f220000000a00 */
[----:B0-----:R-:W-:Y:S01]  /*0060*/  SHF.R.U32.HI R3, RZ, 0x8, R2 ;  /* 0x00000008ff037819 */ /* 0x001fe20000011602 */
[----:B-1----:R-:W-:-:S04]  /*0070*/  IMAD.WIDE.U32 R4, R2, 0x4, R4 ;  /* 0x0000000402047825 */ /* 0x002fc800078e0004 */
[C---:B---3--:R-:W-:Y:S02]  /*0080*/  IMAD.WIDE.U32 R6, R3.reuse, 0x4, R6 ;  /* 0x0000000403067825 */ /* 0x048fe400078e0006 */
[----:B--2---:R-:W2:Y:S04]  /*0090*/  LDG.E.CONSTANT R4, desc[UR4][R4.64] ;  /* 0x0000000404047981 */ /* 0x004ea8000c1e9900 */
[----:B------:R-:W2:Y:S01]  /*00a0*/  LDG.E.CONSTANT R7, desc[UR4][R6.64] ;  /* 0x0000000406077981 */ /* 0x000ea2000c1e9900 */
[----:B----4-:R-:W-:-:S06]  /*00b0*/  IMAD.WIDE.U32 R8, R3, 0x4, R8 ;  /* 0x0000000403087825 */ /* 0x010fcc00078e0008 */
[----:B------:R-:W3:Y:S01]  /*00c0*/  LDG.E.CONSTANT R9, desc[UR4][R8.64] ;  /* 0x0000000408097981 */ /* 0x000ee2000c1e9900 */
[----:B--2---:R-:W-:-:S04]  /*00d0*/  FADD R0, R4, -R7 ;  /* 0x8000000704007221 */ /* 0x004fc80000000000 */
[----:B------:R-:W-:Y:S01]  /*00e0*/  FMUL R3, R0, 1.4426950216293334961 ;  /* 0x3fb8aa3b00037820 */ /* 0x000fe20000400000 */
[----:B---3--:R-:W0:Y:S04]  /*00f0*/  MUFU.RCP R10, R9 ;  /* 0x00000009000a7308 */ /* 0x008e280000001000 */
[----:B------:R-:W-:-:S13]  /*0100*/  FSETP.GEU.AND P0, PT, R3, -126, PT ;  /* 0xc2fc00000300780b */ /* 0x000fda0003f0e000 */
[----:B------:R-:W-:Y:S01]  /*0110*/  @!P0 FMUL R3, R3, 0.5 ;  /* 0x3f00000003038820 */ /* 0x000fe20000400000 */
[----:B0-----:R-:W-:-:S03]  /*0120*/  FFMA R11, -R9, R10, 1 ;  /* 0x3f800000090b7423 */ /* 0x001fc6000000010a */
[----:B------:R-:W0:Y:S01]  /*0130*/  MUFU.EX2 R0, R3 ;  /* 0x0000000300007308 */ /* 0x000e220000000800 */
[----:B------:R-:W-:Y:S01]  /*0140*/  FFMA R11, R10, R11, R10 ;  /* 0x0000000b0a0b7223 */ /* 0x000fe2000000000a */
[----:B0-----:R-:W-:-:S06]  /*0150*/  @!P0 FMUL R0, R0, R0 ;  /* 0x0000000000008220 */ /* 0x001fcc0000400000 */
[----:B------:R-:W0:Y:S01]  /*0160*/  FCHK P0, R0, R9 ;  /* 0x0000000900007302 */ /* 0x000e220000000000 */
[----:B------:R-:W-:-:S04]  /*0170*/  FFMA R4, R0, R11, RZ ;  /* 0x0000000b00047223 */ /* 0x000fc800000000ff */
[----:B------:R-:W-:-:S04]  /*0180*/  FFMA R5, -R9, R4, R0 ;  /* 0x0000000409057223 */ /* 0x000fc80000000100 */
[----:B------:R-:W-:Y:S01]  /*0190*/  FFMA R11, R11, R5, R4 ;  /* 0x000000050b0b7223 */ /* 0x000fe20000000004 */
[----:B0-----:R-:W-:Y:S06]  /*01a0*/  @!P0 BRA `(.L_x_4) ;  /* 0x00000000000c8947 */ /* 0x001fec0003800000 */
[----:B------:R-:W-:-:S07]  /*01b0*/  MOV R4, 0x1d0 ;  /* 0x000001d000047802 */ /* 0x000fce0000000f00 */
[----:B------:R-:W-:Y:S05]  /*01c0*/  CALL.REL.NOINC `($__internal_0_$__cuda_sm3x_div_rn_noftz_f32_slowpath) ;  /* 0x0000000000147944 */ /* 0x000fea0003c00000 */
[----:B------:R-:W-:-:S07]  /*01d0*/  IMAD.MOV.U32 R11, RZ, RZ, R0 ;  /* 0x000000ffff0b7224 */ /* 0x000fce00078e0000 */
.L_x_4:
[----:B------:R-:W0:Y:S02]  /*01e0*/  LDC.64 R4, c[0x0][0x380] ;  /* 0x0000e000ff047b82 */ /* 0x000e240000000a00 */
[----:B0-----:R-:W-:-:S05]  /*01f0*/  IMAD.WIDE.U32 R2, R2, 0x4, R4 ;  /* 0x0000000402027825 */ /* 0x001fca00078e0004 */
[----:B------:R-:W-:Y:S01]  /*0200*/  STG.E desc[UR4][R2.64], R11 ;  /* 0x0000000b02007986 */ /* 0x000fe2000c101904 */
[----:B------:R-:W-:Y:S05]  /*0210*/  EXIT ;  /* 0x000000000000794d */ /* 0x000fea0003800000 */
        .weak           $__internal_0_$__cuda_sm3x_div_rn_noftz_f32_slowpath
        .type           $__internal_0_$__cuda_sm3x_div_rn_noftz_f32_slowpath,@function
        .size           $__internal_0_$__cuda_sm3x_div_rn_noftz_f32_slowpath,(.L_x_14 - $__internal_0_$__cuda_sm3x_div_rn_noftz_f32_slowpath)
$__internal_0_$__cuda_sm3x_div_rn_noftz_f32_slowpath:
[----:B------:R-:W-:Y:S01]  /*0220*/  SHF.R.U32.HI R5, RZ, 0x17, R9 ;  /* 0x00000017ff057819 */ /* 0x000fe20000011609 */
[--C-:B------:R-:W-:Y:S01]  /*0230*/  IMAD.MOV.U32 R7, RZ, RZ, R0.reuse ;  /* 0x000000ffff077224 */ /* 0x100fe200078e0000 */
[----:B------:R-:W-:Y:S02]  /*0240*/  SHF.R.U32.HI R3, RZ, 0x17, R0 ;  /* 0x00000017ff037819 */ /* 0x000fe40000011600 */
[----:B------:R-:W-:Y:S02]  /*0250*/  LOP3.LUT R6, R5, 0xff, RZ, 0xc0, !PT ;  /* 0x000000ff05067812 */ /* 0x000fe400078ec0ff */
[----:B------:R-:W-:-:S03]  /*0260*/  LOP3.LUT R5, R3, 0xff, RZ, 0xc0, !PT ;  /* 0x000000ff03057812 */ /* 0x000fc600078ec0ff */
[----:B------:R-:W-:Y:S02]  /*0270*/  VIADD R11, R6, 0xffffffff ;  /* 0xffffffff060b7836 */ /* 0x000fe40000000000 */
[----:B------:R-:W-:-:S03]  /*0280*/  VIADD R10, R5, 0xffffffff ;  /* 0xffffffff050a7836 */ /* 0x000fc60000000000 */
[----:B------:R-:W-:-:S04]  /*0290*/  ISETP.GT.U32.AND P0, PT, R11, 0xfd, PT ;  /* 0x000000fd0b00780c */ /* 0x000fc80003f04070 */
[----:B------:R-:W-:-:S13]  /*02a0*/  ISETP.GT.U32.OR P0, PT, R10, 0xfd, P0 ;  /* 0x000000fd0a00780c */ /* 0x000fda0000704470 */
[----:B------:R-:W-:Y:S01]  /*02b0*/  @!P0 IMAD.MOV.U32 R8, RZ, RZ, RZ ;  /* 0x000000ffff088224 */ /* 0x000fe200078e00ff */
[----:B------:R-:W-:Y:S06]  /*02c0*/  @!P0 BRA `(.L_x_5) ;  /* 0x0000000000608947 */ /* 0x000fec0003800000 */
[----:B------:R-:W-:Y:S01]  /*02d0*/  FSETP.GTU.FTZ.AND P0, PT, |R0|, +INF , PT ;  /* 0x7f8000000000780b */ /* 0x000fe20003f1c200 */
[----:B------:R-:W-:Y:S01]  /*02e0*/  IMAD.MOV.U32 R3, RZ, RZ, R9 ;  /* 0x000000ffff037224 */ /* 0x000fe200078e0009 */
[----:B------:R-:W-:-:S04]  /*02f0*/  FSETP.GTU.FTZ.AND P1, PT, |R9|, +INF , PT ;  /* 0x7f8000000900780b */ /* 0x000fc80003f3c200 */
[----:B------:R-:W-:-:S13]  /*0300*/  PLOP3.LUT P0, PT, P0, P1, PT, 0xf8, 0x8f ;  /* 0x00000000008f781c */ /* 0x000fda0000703f70 */
[----:B------:R-:W-:Y:S05]  /*0310*/  @P0 BRA `(.L_x_6) ;  /* 0x0000000400440947 */ /* 0x000fea0003800000 */
[----:B------:R-:W-:-:S13]  /*0320*/  LOP3.LUT P0, RZ, R9, 0x7fffffff, R7, 0xc8, !PT ;  /* 0x7fffffff09ff7812 */ /* 0x000fda000780c807 */
[----:B------:R-:W-:Y:S05]  /*0330*/  @!P0 BRA `(.L_x_7) ;  /* 0x0000000400348947 */ /* 0x000fea0003800000 */
[C---:B------:R-:W-:Y:S02]  /*0340*/  FSETP.NEU.FTZ.AND P2, PT, |R0|.reuse, +INF , PT ;  /* 0x7f8000000000780b */ /* 0x040fe40003f5d200 */
[----:B------:R-:W-:Y:S02]  /*0350*/  FSETP.NEU.FTZ.AND P1, PT, |R3|, +INF , PT ;  /* 0x7f8000000300780b */ /* 0x000fe40003f3d200 */
[----:B------:R-:W-:-:S11]  /*0360*/  FSETP.NEU.FTZ.AND P0, PT, |R0|, +INF , PT ;  /* 0x7f8000000000780b */ /* 0x000fd60003f1d200 */
[----:B------:R-:W-:Y:S05]  /*0370*/  @!P1 BRA !P2, `(.L_x_7) ;  /* 0x0000000400249947 */ /* 0x000fea0005000000 */
[----:B------:R-:W-:-:S04]  /*0380*/  LOP3.LUT P2, RZ, R7, 0x7fffffff, RZ, 0xc0, !PT ;  /* 0x7fffffff07ff7812 */ /* 0x000fc8000784c0ff */
[----:B------:R-:W-:-:S13]  /*0390*/  PLOP3.LUT P1, PT, P1, P2, PT, 0x2f, 0xf2 ;  /* 0x0000000000f2781c */ /* 0x000fda0000f24577 */
[----:B------:R-:W-:Y:S05]  /*03a0*/  @P1 BRA `(.L_x_8) ;  /* 0x0000000400101947 */ /* 0x000fea0003800000 */
[----:B------:R-:W-:-:S04]  /*03b0*/  LOP3.LUT P1, RZ, R9, 0x7fffffff, RZ, 0xc0, !PT ;  /* 0x7fffffff09ff7812 */ /* 0x000fc8000782c0ff */
[----:B------:R-:W-:-:S13]  /*03c0*/  PLOP3.LUT P0, PT, P0, P1, PT, 0x2f, 0xf2 ;  /* 0x0000000000f2781c */ /* 0x000fda0000702577 */
[----:B------:R-:W-:Y:S05]  /*03d0*/  @P0 BRA `(.L_x_9) ;  /* 0x0000000000f80947 */ /* 0x000fea0003800000 */
[----:B------:R-:W-:Y:S02]  /*03e0*/  ISETP.GE.AND P0, PT, R10, RZ, PT ;  /* 0x000000ff0a00720c */ /* 0x000fe40003f06270 */
[----:B------:R-:W-:-:S11]  /*03f0*/  ISETP.GE.AND P1, PT, R11, RZ, PT ;  /* 0x000000ff0b00720c */ /* 0x000fd60003f26270 */
[----:B------:R-:W-:Y:S02]  /*0400*/  @P0 IMAD.MOV.U32 R8, RZ, RZ, RZ ;  /* 0x000000ffff080224 */ /* 0x000fe400078e00ff */
[----:B------:R-:W-:Y:S01]  /*0410*/  @!P0 FFMA R7, R0, 1.84467440737095516160e+19, RZ ;  /* 0x5f80000000078823 */ /* 0x000fe200000000ff */
[----:B------:R-:W-:Y:S02]  /*0420*/  @!P0 IMAD.MOV.U32 R8, RZ, RZ, -0x40 ;  /* 0xffffffc0ff088424 */ /* 0x000fe400078e00ff */
[----:B------:R-:W-:Y:S02]  /*0430*/  @!P1 FFMA R9, R3, 1.84467440737095516160e+19, RZ ;  /* 0x5f80000003099823 */ /* 0x000fe400000000ff */
[----:B------:R-:W-:-:S07]  /*0440*/  @!P1 VIADD R8, R8, 0x40 ;  /* 0x0000004008089836 */ /* 0x000fce0000000000 */
.L_x_5:
[----:B------:R-:W-:Y:S01]  /*0450*/  LEA R0, R6, 0xc0800000, 0x17 ;  /* 0xc080000006007811 */ /* 0x000fe200078eb8ff */
[----:B------:R-:W-:-:S04]  /*0460*/  VIADD R5, R5, 0xffffff81 ;  /* 0xffffff8105057836 */ /* 0x000fc80000000000 */
[----:B------:R-:W-:Y:S02]  /*0470*/  IMAD.IADD R9, R9, 0x1, -R0 ;  /* 0x0000000109097824 */ /* 0x000fe400078e0a00 */
[C---:B------:R-:W-:Y:S01]  /*0480*/  IMAD R0, R5.reuse, -0x800000, R7 ;  /* 0xff80000005007824 */ /* 0x040fe200078e0207 */
[----:B------:R-:W-:Y:S01]  /*0490*/  IADD3 R5, PT, PT, R5, 0x7f, -R6 ;  /* 0x0000007f05057810 */ /* 0x000fe20007ffe806 */
[----:B------:R-:W0:Y:S01]  /*04a0*/  MUFU.RCP R3, R9 ;  /* 0x0000000900037308 */ /* 0x000e220000001000 */
[----:B------:R-:W-:-:S03]  /*04b0*/  FADD.FTZ R11, -R9, -RZ ;  /* 0x800000ff090b7221 */ /* 0x000fc60000010100 */
[----:B------:R-:W-:Y:S02]  /*04c0*/  IMAD.IADD R5, R5, 0x1, R8 ;  /* 0x0000000105057824 */ /* 0x000fe400078e0208 */
[----:B0-----:R-:W-:-:S04]  /*04d0*/  FFMA R10, R3, R11, 1 ;  /* 0x3f800000030a7423 */ /* 0x001fc8000000000b */
[----:B------:R-:W-:-:S04]  /*04e0*/  FFMA R12, R3, R10, R3 ;  /* 0x0000000a030c7223 */ /* 0x000fc80000000003 */
[----:B------:R-:W-:-:S04]  /*04f0*/  FFMA R3, R0, R12, RZ ;  /* 0x0000000c00037223 */ /* 0x000fc800000000ff */
[----:B------:R-:W-:-:S04]  /*0500*/  FFMA R10, R11, R3, R0 ;  /* 0x000000030b0a7223 */ /* 0x000fc80000000000 */
[----:B------:R-:W-:-:S04]  /*0510*/  FFMA R7, R12, R10, R3 ;  /* 0x0000000a0c077223 */ /* 0x000fc80000000003 */
[----:B------:R-:W-:-:S04]  /*0520*/  FFMA R10, R11, R7, R0 ;  /* 0x000000070b0a7223 */ /* 0x000fc80000000000 */
[----:B------:R-:W-:-:S05]  /*0530*/  FFMA R0, R12, R10, R7 ;  /* 0x0000000a0c007223 */ /* 0x000fca0000000007 */
[----:B------:R-:W-:-:S04]  /*0540*/  SHF.R.U32.HI R3, RZ, 0x17, R0 ;  /* 0x00000017ff037819 */ /* 0x000fc80000011600 */
[----:B------:R-:W-:-:S05]  /*0550*/  LOP3.LUT R3, R3, 0xff, RZ, 0xc0, !PT ;  /* 0x000000ff03037812 */ /* 0x000fca00078ec0ff */
[----:B------:R-:W-:-:S04]  /*0560*/  IMAD.IADD R9, R3, 0x1, R5 ;  /* 0x0000000103097824 */ /* 0x000fc800078e0205 */
[----:B------:R-:W-:-:S05]  /*0570*/  VIADD R3, R9, 0xffffffff ;  /* 0xffffffff09037836 */ /* 0x000fca0000000000 */
[----:B------:R-:W-:-:S13]  /*0580*/  ISETP.GE.U32.AND P0, PT, R3, 0xfe, PT ;  /* 0x000000fe0300780c */ /* 0x000fda0003f06070 */
[----:B------:R-:W-:Y:S05]  /*0590*/  @!P0 BRA `(.L_x_10) ;  /* 0x0000000000808947 */ /* 0x000fea0003800000 */
[----:B------:R-:W-:-:S13]  /*05a0*/  ISETP.GT.AND P0, PT, R9, 0xfe, PT ;  /* 0x000000fe0900780c */ /* 0x000fda0003f04270 */
[----:B------:R-:W-:Y:S05]  /*05b0*/  @P0 BRA `(.L_x_11) ;  /* 0x00000000006c0947 */ /* 0x000fea0003800000 */
[----:B------:R-:W-:-:S13]  /*05c0*/  ISETP.GE.AND P0, PT, R9, 0x1, PT ;  /* 0x000000010900780c */ /* 0x000fda0003f06270 */
[----:B------:R-:W-:Y:S05]  /*05d0*/  @P0 BRA `(.L_x_12) ;  /* 0x0000000000980947 */ /* 0x000fea0003800000 */
[----:B------:R-:W-:Y:S02]  /*05e0*/  ISETP.GE.AND P0, PT, R9, -0x18, PT ;  /* 0xffffffe80900780c */ /* 0x000fe40003f06270 */
[----:B------:R-:W-:-:S11]  /*05f0*/  LOP3.LUT R0, R0, 0x80000000, RZ, 0xc0, !PT ;  /* 0x8000000000007812 */ /* 0x000fd600078ec0ff */
[----:B------:R-:W-:Y:S05]  /*0600*/  @!P0 BRA `(.L_x_12) ;  /* 0x00000000008c8947 */ /* 0x000fea0003800000 */
[CCC-:B------:R-:W-:Y:S01]  /*0610*/  FFMA.RZ R3, R12.reuse, R10.reuse, R7.reuse ;  /* 0x0000000a0c037223 */ /* 0x1c0fe2000000c007 */
[C---:B------:R-:W-:Y:S02]  /*0620*/  VIADD R8, R9.reuse, 0x20 ;  /* 0x0000002009087836 */ /* 0x040fe40000000000 */
[CCC-:B------:R-:W-:Y:S01]  /*0630*/  FFMA.RM R6, R12.reuse, R10.reuse, R7.reuse ;  /* 0x0000000a0c067223 */ /* 0x1c0fe20000004007 */
[----:B------:R-:W-:Y:S02]  /*0640*/  ISETP.NE.AND P2, PT, R9, RZ, PT ;  /* 0x000000ff0900720c */ /* 0x000fe40003f45270 */
[----:B------:R-:W-:Y:S01]  /*0650*/  LOP3.LUT R5, R3, 0x7fffff, RZ, 0xc0, !PT ;  /* 0x007fffff03057812 */ /* 0x000fe200078ec0ff */
[----:B------:R-:W-:Y:S01]  /*0660*/  FFMA.RP R3, R12, R10, R7 ;  /* 0x0000000a0c037223 */ /* 0x000fe20000008007 */
[----:B------:R-:W-:Y:S01]  /*0670*/  IMAD.MOV R7, RZ, RZ, -R9 ;  /* 0x000000ffff077224 */ /* 0x000fe200078e0a09 */
[----:B------:R-:W-:Y:S02]  /*0680*/  ISETP.NE.AND P1, PT, R9, RZ, PT ;  /* 0x000000ff0900720c */ /* 0x000fe40003f25270 */
[----:B------:R-:W-:-:S02]  /*0690*/  LOP3.LUT R5, R5, 0x800000, RZ, 0xfc, !PT ;  /* 0x0080000005057812 */ /* 0x000fc400078efcff */
[----:B------:R-:W-:Y:S02]  /*06a0*/  FSETP.NEU.FTZ.AND P0, PT, R3, R6, PT ;  /* 0x000000060300720b */ /* 0x000fe40003f1d000 */
[----:B------:R-:W-:Y:S02]  /*06b0*/  SHF.L.U32 R8, R5, R8, RZ ;  /* 0x0000000805087219 */ /* 0x000fe400000006ff */
[----:B------:R-:W-:Y:S02]  /*06c0*/  SEL R6, R7, RZ, P2 ;  /* 0x000000ff07067207 */ /* 0x000fe40001000000 */
[----:B------:R-:W-:Y:S02]  /*06d0*/  ISETP.NE.AND P1, PT, R8, RZ, P1 ;  /* 0x000000ff0800720c */ /* 0x000fe40000f25270 */
[----:B------:R-:W-:Y:S02]  /*06e0*/  SHF.R.U32.HI R6, RZ, R6, R5 ;  /* 0x00000006ff067219 */ /* 0x000fe40000011605 */
[----:B------:R-:W-:-:S02]  /*06f0*/  PLOP3.LUT P0, PT, P0, P1, PT, 0xf8, 0x8f ;  /* 0x00000000008f781c */ /* 0x000fc40000703f70 */
[----:B------:R-:W-:Y:S02]  /*0700*/  SHF.R.U32.HI R8, RZ, 0x1, R6 ;  /* 0x00000001ff087819 */ /* 0x000fe40000011606 */
[----:B------:R-:W-:-:S04]  /*0710*/  SEL R3, RZ, 0x1, !P0 ;  /* 0x00000001ff037807 */ /* 0x000fc80004000000 */
[----:B------:R-:W-:-:S04]  /*0720*/  LOP3.LUT R3, R3, 0x1, R8, 0xf8, !PT ;  /* 0x0000000103037812 */ /* 0x000fc800078ef808 */
[----:B------:R-:W-:-:S05]  /*0730*/  LOP3.LUT R3, R3, R6, RZ, 0xc0, !PT ;  /* 0x0000000603037212 */ /* 0x000fca00078ec0ff */
[----:B------:R-:W-:-:S05]  /*0740*/  IMAD.IADD R3, R8, 0x1, R3 ;  /* 0x0000000108037824 */ /* 0x000fca00078e0203 */
[----:B------:R-:W-:Y:S01]  /*0750*/  LOP3.LUT R0, R3, R0, RZ, 0xfc, !PT ;  /* 0x0000000003007212 */ /* 0x000fe200078efcff */
[----:B------:R-:W-:Y:S06]  /*0760*/  BRA `(.L_x_12) ;  /* 0x0000000000347947 */ /* 0x000fec0003800000 */
.L_x_11:
[----:B------:R-:W-:-:S04]  /*0770*/  LOP3.LUT R0, R0, 0x80000000, RZ, 0xc0, !PT ;  /* 0x8000000000007812 */ /* 0x000fc800078ec0ff */
[----:B------:R-:W-:Y:S01]  /*0780*/  LOP3.LUT R0, R0, 0x7f800000, RZ, 0xfc, !PT ;  /* 0x7f80000000007812 */ /* 0x000fe200078efcff */
[----:B------:R-:W-:Y:S06]  /*0790*/  BRA `(.L_x_12) ;  /* 0x0000000000287947 */ /* 0x000fec0003800000 */
.L_x_10:
[----:B------:R-:W-:Y:S01]  /*07a0*/  IMAD R0, R5, 0x800000, R0 ;  /* 0x0080000005007824 */ /* 0x000fe200078e0200 */
[----:B------:R-:W-:Y:S06]  /*07b0*/  BRA `(.L_x_12) ;  /* 0x0000000000207947 */ /* 0x000fec0003800000 */
.L_x_9:
[----:B------:R-:W-:-:S04]  /*07c0*/  LOP3.LUT R0, R9, 0x80000000, R7, 0x48, !PT ;  /* 0x8000000009007812 */ /* 0x000fc800078e4807 */
[----:B------:R-:W-:Y:S01]  /*07d0*/  LOP3.LUT R0, R0, 0x7f800000, RZ, 0xfc, !PT ;  /* 0x7f80000000007812 */ /* 0x000fe200078efcff */
[----:B------:R-:W-:Y:S06]  /*07e0*/  BRA `(.L_x_12) ;  /* 0x0000000000147947 */ /* 0x000fec0003800000 */
.L_x_8:
[----:B------:R-:W-:Y:S01]  /*07f0*/  LOP3.LUT R0, R9, 0x80000000, R7, 0x48, !PT ;  /* 0x8000000009007812 */ /* 0x000fe200078e4807 */
[----:B------:R-:W-:Y:S06]  /*0800*/  BRA `(.L_x_12) ;  /* 0x00000000000c7947 */ /* 0x000fec0003800000 */
.L_x_7:
[----:B------:R-:W0:Y:S01]  /*0810*/  MUFU.RSQ R0, -QNAN ;  /* 0xffc0000000007908 */ /* 0x000e220000001400 */
[----:B------:R-:W-:Y:S05]  /*0820*/  BRA `(.L_x_12) ;  /* 0x0000000000047947 */ /* 0x000fea0003800000 */
.L_x_6:
[----:B------:R-:W-:-:S07]  /*0830*/  FADD.FTZ R0, R0, R3 ;  /* 0x0000000300007221 */ /* 0x000fce0000010000 */
.L_x_12:
[----:B------:R-:W-:-:S04]  /*0840*/  IMAD.MOV.U32 R5, RZ, RZ, 0x0 ;  /* 0x00000000ff057424 */ /* 0x000fc800078e00ff */
[----:B0-----:R-:W-:Y:S05]  /*0850*/  RET.REL.NODEC R4 `(my_kernel_kernel2) ;  /* 0xfffffff404e87950 */ /* 0x001fea0003c3ffff */
.L_x_13:
        /* <DEDUP_REMOVED lines=10> */
.L_x_14:


//--------------------- .nv.shared.reserved.0     --------------------------
	.section	.nv.shared.reserved.0,"aw",@nobits
	.weak		__nv_reservedSMEM_offset_0_alias
	.size		__nv_reservedSMEM_offset_0_alias, 0, 64
	.other		__nv_reservedSMEM_offset_0_alias,@"STO_CUDA_RESERVED_SHARED STV_DEFAULT"
__nv_reservedSMEM_offset_0_alias:
	.zero		0
	.zero		64


//--------------------- .nv.constant0.my_kernel_kernel1 --------------------------
	.section	.nv.constant0.my_kernel_kernel1,"a",@progbits
	.sectionflags	@""
	.align	4
.nv.constant0.my_kernel_kernel1:
	.zero		920


//--------------------- .nv.constant0.my_kernel_kernel0 --------------------------
	.section	.nv.constant0.my_kernel_kernel0,"a",@progbits
	.sectionflags	@""
	.align	4
.nv.constant0.my_kernel_kernel0:
	.zero		912


//--------------------- .nv.constant0.my_kernel_kernel2 --------------------------
	.section	.nv.constant0.my_kernel_kernel2,"a",@progbits
	.sectionflags	@""
	.align	4
.nv.constant0.my_kernel_kernel2:
	.zero		928


//--------------------- SYMBOLS --------------------------

	.type		.nv.reservedSmem.offset0,@object
	.size		.nv.reservedSmem.offset0,0x4
